//
// Generated by NVIDIA NVVM Compiler
//
// Compiler Build ID: CL-36424714
// Cuda compilation tools, release 13.0, V13.0.88
// Based on NVVM 20.0.0
//

.version 9.0
.target sm_100
.address_size 64

	// .globl	tozero

.visible .entry tozero(
	.param .u64 .ptr .align 1 tozero_param_0,
	.param .u32 tozero_param_1
)
{
	.reg .pred 	%p<2>;
	.reg .b32 	%r<7>;
	.reg .b64 	%rd<5>;

	ld.param.u64 	%rd1, [tozero_param_0];
	ld.param.u32 	%r2, [tozero_param_1];
	mov.u32 	%r3, %ctaid.x;
	mov.u32 	%r4, %ntid.x;
	mov.u32 	%r5, %tid.x;
	mad.lo.s32 	%r1, %r3, %r4, %r5;
	setp.ge.s32 	%p1, %r1, %r2;
	@%p1 bra 	$L__BB0_2;
	cvta.to.global.u64 	%rd2, %rd1;
	mul.wide.s32 	%rd3, %r1, 4;
	add.s64 	%rd4, %rd2, %rd3;
	mov.b32 	%r6, 0;
	st.global.u32 	[%rd4], %r6;
$L__BB0_2:
	ret;

}


// ===== COMPILED SASS (sm_100) =====

	.target	sm_100

	.elftype	@"ET_EXEC"


//--------------------- .note.nv.tkinfo           --------------------------
	.section	.note.nv.tkinfo,"",@"SHT_NOTE"
	.sectionflags	@"SHF_NOTE_NV_TKINFO"
	.tkinfo
        /*0018*/ 	.word	0x00000002
        /*0030*/ 	.string	""
        /*0030*/ 	.string	"ptxas"
        /*0030*/ 	.string	"Cuda compilation tools, release 13.0, V13.0.88"
        /*0030*/ 	.string	"Build cuda_13.0.r13.0/compiler.36424714_0"
        /*0030*/ 	.string	"-arch sm_100 -m 64 "



//--------------------- .note.nv.cuinfo           --------------------------
	.section	.note.nv.cuinfo,"",@"SHT_NOTE"
	.sectionflags	@"SHF_NOTE_NV_CUINFO"
        /*0018*/ 	.short	0x0002
        /*001a*/ 	.short	0x0064
        /*001c*/ 	.short	0x0082
	.zero		2


//--------------------- .nv.info                  --------------------------
	.section	.nv.info,"",@"SHT_CUDA_INFO"
	.align	4


	//----- nvinfo : EIATTR_REGCOUNT
	.align		4
        /*0000*/ 	.byte	0x04, 0x2f
        /*0002*/ 	.short	(.L_1 - .L_0)
	.align		4
.L_0:
        /*0004*/ 	.word	index@(tozero)
        /*0008*/ 	.word	0x00000008


	//----- nvinfo : EIATTR_FRAME_SIZE
	.align		4
.L_1:
        /*000c*/ 	.byte	0x04, 0x11
        /*000e*/ 	.short	(.L_3 - .L_2)
	.align		4
.L_2:
        /*0010*/ 	.word	index@(tozero)
        /*0014*/ 	.word	0x00000000


	//----- nvinfo : EIATTR_MIN_STACK_SIZE
	.align		4
.L_3:
        /*0018*/ 	.byte	0x04, 0x12
        /*001a*/ 	.short	(.L_5 - .L_4)
	.align		4
.L_4:
        /*001c*/ 	.word	index@(tozero)
        /*0020*/ 	.word	0x00000000
.L_5:


//--------------------- .nv.compat                --------------------------
	.section	.nv.compat,"",@"SHT_CUDA_COMPAT_INFO"
	.align	4
        /*0000*/ 	.byte	0x02, 0x09, 0x00, 0x00, 0x02, 0x02, 0x01, 0x00, 0x02, 0x05, 0x05, 0x00, 0x03, 0x07, 0x01, 0x01
        /*0010*/ 	.byte	0x02, 0x03, 0x00, 0x00, 0x02, 0x06, 0x01, 0x00, 0x04, 0x0b, 0x08, 0x00, 0x09, 0x00, 0x00, 0x00
        /*0020*/ 	.byte	0x00, 0x00, 0x00, 0x00


//--------------------- .nv.info.tozero           --------------------------
	.section	.nv.info.tozero,"",@"SHT_CUDA_INFO"
	.sectionflags	@""
	.align	4


	//----- nvinfo : EIATTR_CUDA_API_VERSION
	.align		4
        /*0000*/ 	.byte	0x04, 0x37
        /*0002*/ 	.short	(.L_7 - .L_6)
.L_6:
        /*0004*/ 	.word	0x00000082


	//----- nvinfo : EIATTR_KPARAM_INFO
	.align		4
.L_7:
        /*0008*/ 	.byte	0x04, 0x17
        /*000a*/ 	.short	(.L_9 - .L_8)
.L_8:
        /*000c*/ 	.word	0x00000000
        /*0010*/ 	.short	0x0001
        /*0012*/ 	.short	0x0008
        /*0014*/ 	.byte	0x00, 0xf0, 0x11, 0x00


	//----- nvinfo : EIATTR_KPARAM_INFO
	.align		4
.L_9:
        /*0018*/ 	.byte	0x04, 0x17
        /*001a*/ 	.short	(.L_11 - .L_10)
.L_10:
        /*001c*/ 	.word	0x00000000
        /*0020*/ 	.short	0x0000
        /*0022*/ 	.short	0x0000
        /*0024*/ 	.byte	0x00, 0xf5, 0x21, 0x00


	//----- nvinfo : EIATTR_SPARSE_MMA_MASK
	.align		4
.L_11:
        /*0028*/ 	.byte	0x03, 0x50
        /*002a*/ 	.short	0x0000


	//----- nvinfo : EIATTR_MAXREG_COUNT
	.align		4
        /*002c*/ 	.byte	0x03, 0x1b
        /*002e*/ 	.short	0x00ff


	//----- nvinfo : EIATTR_MERCURY_ISA_VERSION
	.align		4
        /*0030*/ 	.byte	0x03, 0x5f
        /*0032*/ 	.short	0x0101


	//----- nvinfo : EIATTR_VRC_CTA_INIT_COUNT
	.align		4
        /*0034*/ 	.byte	0x02, 0x4a
	.zero		1
	.zero		1


	//----- nvinfo : EIATTR_EXIT_INSTR_OFFSETS
	.align		4
        /*0038*/ 	.byte	0x04, 0x1c
        /*003a*/ 	.short	(.L_13 - .L_12)


	//   ....[0]....
.L_12:
        /*003c*/ 	.word	0x00000070


	//   ....[1]....
        /*0040*/ 	.word	0x000000c0


	//----- nvinfo : EIATTR_CBANK_PARAM_SIZE
	.align		4
.L_13:
        /*0044*/ 	.byte	0x03, 0x19
        /*0046*/ 	.short	0x000c


	//----- nvinfo : EIATTR_PARAM_CBANK
	.align		4
        /*0048*/ 	.byte	0x04, 0x0a
        /*004a*/ 	.short	(.L_15 - .L_14)
	.align		4
.L_14:
        /*004c*/ 	.word	index@(.nv.constant0.tozero)
        /*0050*/ 	.short	0x0380
        /*0052*/ 	.short	0x000c


	//----- nvinfo : EIATTR_SW_WAR
	.align		4
.L_15:
        /*0054*/ 	.byte	0x04, 0x36
        /*0056*/ 	.short	(.L_17 - .L_16)
.L_16:
        /*0058*/ 	.word	0x00000008
.L_17:


//--------------------- .nv.callgraph             --------------------------
	.section	.nv.callgraph,"",@"SHT_CUDA_CALLGRAPH"
	.align	4
	.sectionentsize	8
	.align		4
        /*0000*/ 	.word	0x00000000
	.align		4
        /*0004*/ 	.word	0xffffffff
	.align		4
        /*0008*/ 	.word	0x00000000
	.align		4
        /*000c*/ 	.word	0xfffffffe
	.align		4
        /*0010*/ 	.word	0x00000000
	.align		4
        /*0014*/ 	.word	0xfffffffd
	.align		4
        /*0018*/ 	.word	0x00000000
	.align		4
        /*001c*/ 	.word	0xfffffffc


//--------------------- .text.tozero              --------------------------
	.section	.text.tozero,"ax",@progbits
	.align	128
        .global         tozero
        .type           tozero,@function
        .size           tozero,(.L_x_1 - tozero)
        .other          tozero,@"STO_CUDA_ENTRY STV_DEFAULT"
tozero:
.text.tozero:
[----:B------:R-:W-:Y:S01]  /*0000*/  LDC R1, c[0x0][0x37c] ;  /* 0x0000df00ff017b82 */ /* 0x000fe20000000800 */
[----:B------:R-:W0:Y:S07]  /*0010*/  S2R R0, SR_TID.X ;  /* 0x0000000000007919 */ /* 0x000e2e0000002100 */
[----:B------:R-:W0:Y:S01]  /*0020*/  S2UR UR4, SR_CTAID.X ;  /* 0x00000000000479c3 */ /* 0x000e220000002500 */
[----:B------:R-:W1:Y:S07]  /*0030*/  LDCU UR5, c[0x0][0x388] ;  /* 0x00007100ff0577ac */ /* 0x000e6e0008000800 */
[----:B------:R-:W0:Y:S02]  /*0040*/  LDC R5, c[0x0][0x360] ;  /* 0x0000d800ff057b82 */ /* 0x000e240000000800 */
[----:B0-----:R-:W-:-:S05]  /*0050*/  IMAD R5, R5, UR4, R0 ;  /* 0x0000000405057c24 */ /* 0x001fca000f8e0200 */
[----:B-1----:R-:W-:-:S13]  /*0060*/  ISETP.GE.AND P0, PT, R5, UR5, PT ;  /* 0x0000000505007c0c */ /* 0x002fda000bf06270 */
[----:B------:R-:W-:Y:S05]  /*0070*/  @P0 EXIT ;  /* 0x000000000000094d */ /* 0x000fea0003800000 */
[----:B------:R-:W0:Y:S01]  /*0080*/  LDC.64 R2, c[0x0][0x380] ;  /* 0x0000e000ff027b82 */ /* 0x000e220000000a00 */
[----:B------:R-:W1:Y:S01]  /*0090*/  LDCU.64 UR4, c[0x0][0x358] ;  /* 0x00006b00ff0477ac */ /* 0x000e620008000a00 */
[----:B0-----:R-:W-:-:S05]  /*00a0*/  IMAD.WIDE R2, R5, 0x4, R2 ;  /* 0x0000000405027825 */ /* 0x001fca00078e0202 */
[----:B-1----:R-:W-:Y:S01]  /*00b0*/  STG.E desc[UR4][R2.64], RZ ;  /* 0x000000ff02007986 */ /* 0x002fe2000c101904 */
[----:B------:R-:W-:Y:S05]  /*00c0*/  EXIT ;  /* 0x000000000000794d */ /* 0x000fea0003800000 */
.L_x_0:
[----:B------:R-:W-:-:S00]  /*00d0*/  BRA `(.L_x_0) ;  /* 0xfffffffc00fc7947 */ /* 0x000fc0000383ffff */
[----:B------:R-:W-:-:S00]  /*00e0*/  NOP ;  /* 0x0000000000007918 */ /* 0x000fc00000000000 */
        /* <DEDUP_REMOVED lines=9> */
.L_x_1:


//--------------------- .nv.shared.reserved.0     --------------------------
	.section	.nv.shared.reserved.0,"aw",@nobits
	.weak		__nv_reservedSMEM_offset_0_alias
	.size		__nv_reservedSMEM_offset_0_alias, 0, 64
	.other		__nv_reservedSMEM_offset_0_alias,@"STO_CUDA_RESERVED_SHARED STV_DEFAULT"
__nv_reservedSMEM_offset_0_alias:
	.zero		0
	.zero		64


//--------------------- .nv.constant0.tozero      --------------------------
	.section	.nv.constant0.tozero,"a",@progbits
	.sectionflags	@""
	.align	4
.nv.constant0.tozero:
	.zero		908


//--------------------- SYMBOLS --------------------------

	.type		.nv.reservedSmem.offset0,@object
	.size		.nv.reservedSmem.offset0,0x4
